//
// Generated by NVIDIA NVVM Compiler
//
// Compiler Build ID: CL-36424714
// Cuda compilation tools, release 13.0, V13.0.88
// Based on NVVM 20.0.0
//

.version 9.0
.target sm_100
.address_size 64

	// .globl	_Z19find_max_min_kernelPiS_S_ii
// _ZZ19find_max_min_kernelPiS_S_iiE5b_min has been demoted
// _ZZ19find_max_min_kernelPiS_S_iiE5b_max has been demoted

.visible .entry _Z19find_max_min_kernelPiS_S_ii(
	.param .u64 .ptr .align 1 _Z19find_max_min_kernelPiS_S_ii_param_0,
	.param .u64 .ptr .align 1 _Z19find_max_min_kernelPiS_S_ii_param_1,
	.param .u64 .ptr .align 1 _Z19find_max_min_kernelPiS_S_ii_param_2,
	.param .u32 _Z19find_max_min_kernelPiS_S_ii_param_3,
	.param .u32 _Z19find_max_min_kernelPiS_S_ii_param_4
)
{
	.reg .pred 	%p<17>;
	.reg .b32 	%r<89>;
	.reg .b64 	%rd<9>;
	// demoted variable
	.shared .align 4 .b8 _ZZ19find_max_min_kernelPiS_S_iiE5b_min[512];
	// demoted variable
	.shared .align 4 .b8 _ZZ19find_max_min_kernelPiS_S_iiE5b_max[512];
	ld.param.u64 	%rd1, [_Z19find_max_min_kernelPiS_S_ii_param_0];
	ld.param.u64 	%rd2, [_Z19find_max_min_kernelPiS_S_ii_param_1];
	ld.param.u64 	%rd3, [_Z19find_max_min_kernelPiS_S_ii_param_2];
	ld.param.u32 	%r33, [_Z19find_max_min_kernelPiS_S_ii_param_3];
	mov.u32 	%r34, %ctaid.x;
	mov.u32 	%r35, %ntid.x;
	mov.u32 	%r1, %tid.x;
	mad.lo.s32 	%r2, %r34, %r35, %r1;
	shl.b32 	%r36, %r1, 2;
	mov.u32 	%r37, _ZZ19find_max_min_kernelPiS_S_iiE5b_min;
	add.s32 	%r3, %r37, %r36;
	mov.b32 	%r38, 2147483647;
	st.shared.u32 	[%r3], %r38;
	mov.u32 	%r39, _ZZ19find_max_min_kernelPiS_S_iiE5b_max;
	add.s32 	%r4, %r39, %r36;
	mov.b32 	%r40, -2147483648;
	st.shared.u32 	[%r4], %r40;
	setp.ge.s32 	%p1, %r2, %r33;
	@%p1 bra 	$L__BB0_2;
	cvta.to.global.u64 	%rd4, %rd1;
	mul.wide.s32 	%rd5, %r2, 4;
	add.s64 	%rd6, %rd4, %rd5;
	ld.global.u32 	%r41, [%rd6];
	st.shared.u32 	[%r3], %r41;
	st.shared.u32 	[%r4], %r41;
$L__BB0_2:
	bar.sync 	0;
	setp.gt.u32 	%p2, %r1, 63;
	@%p2 bra 	$L__BB0_4;
	ld.shared.u32 	%r43, [%r3];
	ld.shared.u32 	%r44, [%r3+256];
	min.s32 	%r77, %r43, %r44;
	ld.shared.u32 	%r45, [%r4];
	ld.shared.u32 	%r46, [%r4+256];
	max.s32 	%r78, %r45, %r46;
$L__BB0_4:
	setp.gt.u32 	%p3, %r1, 63;
	bar.sync 	0;
	@%p3 bra 	$L__BB0_6;
	st.shared.u32 	[%r3], %r77;
	st.shared.u32 	[%r4], %r78;
$L__BB0_6:
	bar.sync 	0;
	setp.gt.u32 	%p4, %r1, 31;
	@%p4 bra 	$L__BB0_8;
	ld.shared.u32 	%r47, [%r3];
	ld.shared.u32 	%r48, [%r3+128];
	min.s32 	%r77, %r47, %r48;
	ld.shared.u32 	%r49, [%r4];
	ld.shared.u32 	%r50, [%r4+128];
	max.s32 	%r78, %r49, %r50;
$L__BB0_8:
	setp.gt.u32 	%p5, %r1, 31;
	bar.sync 	0;
	@%p5 bra 	$L__BB0_10;
	st.shared.u32 	[%r3], %r77;
	st.shared.u32 	[%r4], %r78;
$L__BB0_10:
	bar.sync 	0;
	setp.gt.u32 	%p6, %r1, 15;
	@%p6 bra 	$L__BB0_12;
	ld.shared.u32 	%r51, [%r3];
	ld.shared.u32 	%r52, [%r3+64];
	min.s32 	%r77, %r51, %r52;
	ld.shared.u32 	%r53, [%r4];
	ld.shared.u32 	%r54, [%r4+64];
	max.s32 	%r78, %r53, %r54;
$L__BB0_12:
	setp.gt.u32 	%p7, %r1, 15;
	bar.sync 	0;
	@%p7 bra 	$L__BB0_14;
	st.shared.u32 	[%r3], %r77;
	st.shared.u32 	[%r4], %r78;
$L__BB0_14:
	bar.sync 	0;
	setp.gt.u32 	%p8, %r1, 7;
	@%p8 bra 	$L__BB0_16;
	ld.shared.u32 	%r55, [%r3];
	ld.shared.u32 	%r56, [%r3+32];
	min.s32 	%r77, %r55, %r56;
	ld.shared.u32 	%r57, [%r4];
	ld.shared.u32 	%r58, [%r4+32];
	max.s32 	%r78, %r57, %r58;
$L__BB0_16:
	setp.gt.u32 	%p9, %r1, 7;
	bar.sync 	0;
	@%p9 bra 	$L__BB0_18;
	st.shared.u32 	[%r3], %r77;
	st.shared.u32 	[%r4], %r78;
$L__BB0_18:
	bar.sync 	0;
	setp.gt.u32 	%p10, %r1, 3;
	@%p10 bra 	$L__BB0_20;
	ld.shared.u32 	%r59, [%r3];
	ld.shared.u32 	%r60, [%r3+16];
	min.s32 	%r77, %r59, %r60;
	ld.shared.u32 	%r61, [%r4];
	ld.shared.u32 	%r62, [%r4+16];
	max.s32 	%r78, %r61, %r62;
$L__BB0_20:
	setp.gt.u32 	%p11, %r1, 3;
	bar.sync 	0;
	@%p11 bra 	$L__BB0_22;
	st.shared.u32 	[%r3], %r77;
	st.shared.u32 	[%r4], %r78;
$L__BB0_22:
	bar.sync 	0;
	setp.gt.u32 	%p12, %r1, 1;
	@%p12 bra 	$L__BB0_24;
	ld.shared.u32 	%r63, [%r3];
	ld.shared.u32 	%r64, [%r3+8];
	min.s32 	%r77, %r63, %r64;
	ld.shared.u32 	%r65, [%r4];
	ld.shared.u32 	%r66, [%r4+8];
	max.s32 	%r78, %r65, %r66;
$L__BB0_24:
	setp.gt.u32 	%p13, %r1, 1;
	bar.sync 	0;
	@%p13 bra 	$L__BB0_26;
	st.shared.u32 	[%r3], %r77;
	st.shared.u32 	[%r4], %r78;
$L__BB0_26:
	bar.sync 	0;
	setp.ne.s32 	%p14, %r1, 0;
	@%p14 bra 	$L__BB0_28;
	ld.shared.u32 	%r67, [%r3];
	ld.shared.u32 	%r68, [_ZZ19find_max_min_kernelPiS_S_iiE5b_min+4];
	min.s32 	%r77, %r67, %r68;
	ld.shared.u32 	%r69, [%r4];
	ld.shared.u32 	%r70, [_ZZ19find_max_min_kernelPiS_S_iiE5b_max+4];
	max.s32 	%r78, %r69, %r70;
$L__BB0_28:
	setp.ne.s32 	%p15, %r1, 0;
	bar.sync 	0;
	@%p15 bra 	$L__BB0_30;
	st.shared.u32 	[%r3], %r77;
	st.shared.u32 	[%r4], %r78;
$L__BB0_30:
	setp.ne.s32 	%p16, %r1, 0;
	bar.sync 	0;
	@%p16 bra 	$L__BB0_32;
	ld.shared.u32 	%r71, [_ZZ19find_max_min_kernelPiS_S_iiE5b_min];
	cvta.to.global.u64 	%rd7, %rd2;
	atom.global.min.s32 	%r72, [%rd7], %r71;
	ld.shared.u32 	%r73, [_ZZ19find_max_min_kernelPiS_S_iiE5b_max];
	cvta.to.global.u64 	%rd8, %rd3;
	atom.global.max.s32 	%r74, [%rd8], %r73;
$L__BB0_32:
	ret;

}


// ===== COMPILED SASS (sm_100) =====

	.target	sm_100

	.elftype	@"ET_EXEC"


//--------------------- .note.nv.tkinfo           --------------------------
	.section	.note.nv.tkinfo,"",@"SHT_NOTE"
	.sectionflags	@"SHF_NOTE_NV_TKINFO"
	.tkinfo
        /*0018*/ 	.word	0x00000002
        /*0030*/ 	.string	""
        /*0030*/ 	.string	"ptxas"
        /*0030*/ 	.string	"Cuda compilation tools, release 13.0, V13.0.88"
        /*0030*/ 	.string	"Build cuda_13.0.r13.0/compiler.36424714_0"
        /*0030*/ 	.string	"-arch sm_100 -m 64 "



//--------------------- .note.nv.cuinfo           --------------------------
	.section	.note.nv.cuinfo,"",@"SHT_NOTE"
	.sectionflags	@"SHF_NOTE_NV_CUINFO"
        /*0018*/ 	.short	0x0002
        /*001a*/ 	.short	0x0064
        /*001c*/ 	.short	0x0082
	.zero		2


//--------------------- .nv.info                  --------------------------
	.section	.nv.info,"",@"SHT_CUDA_INFO"
	.align	4


	//----- nvinfo : EIATTR_REGCOUNT
	.align		4
        /*0000*/ 	.byte	0x04, 0x2f
        /*0002*/ 	.short	(.L_1 - .L_0)
	.align		4
.L_0:
        /*0004*/ 	.word	index@(_Z19find_max_min_kernelPiS_S_ii)
        /*0008*/ 	.word	0x0000000f


	//----- nvinfo : EIATTR_FRAME_SIZE
	.align		4
.L_1:
        /*000c*/ 	.byte	0x04, 0x11
        /*000e*/ 	.short	(.L_3 - .L_2)
	.align		4
.L_2:
        /*0010*/ 	.word	index@(_Z19find_max_min_kernelPiS_S_ii)
        /*0014*/ 	.word	0x00000000


	//----- nvinfo : EIATTR_MIN_STACK_SIZE
	.align		4
.L_3:
        /*0018*/ 	.byte	0x04, 0x12
        /*001a*/ 	.short	(.L_5 - .L_4)
	.align		4
.L_4:
        /*001c*/ 	.word	index@(_Z19find_max_min_kernelPiS_S_ii)
        /*0020*/ 	.word	0x00000000
.L_5:


//--------------------- .nv.compat                --------------------------
	.section	.nv.compat,"",@"SHT_CUDA_COMPAT_INFO"
	.align	4
        /*0000*/ 	.byte	0x02, 0x09, 0x00, 0x00, 0x02, 0x02, 0x01, 0x00, 0x02, 0x05, 0x05, 0x00, 0x03, 0x07, 0x01, 0x01
        /*0010*/ 	.byte	0x02, 0x03, 0x00, 0x00, 0x02, 0x06, 0x01, 0x00, 0x04, 0x0b, 0x08, 0x00, 0x09, 0x00, 0x00, 0x00
        /*0020*/ 	.byte	0x00, 0x00, 0x00, 0x00


//--------------------- .nv.info._Z19find_max_min_kernelPiS_S_ii --------------------------
	.section	.nv.info._Z19find_max_min_kernelPiS_S_ii,"",@"SHT_CUDA_INFO"
	.sectionflags	@""
	.align	4


	//----- nvinfo : EIATTR_CUDA_API_VERSION
	.align		4
        /*0000*/ 	.byte	0x04, 0x37
        /*0002*/ 	.short	(.L_7 - .L_6)
.L_6:
        /*0004*/ 	.word	0x00000082


	//----- nvinfo : EIATTR_KPARAM_INFO
	.align		4
.L_7:
        /*0008*/ 	.byte	0x04, 0x17
        /*000a*/ 	.short	(.L_9 - .L_8)
.L_8:
        /*000c*/ 	.word	0x00000000
        /*0010*/ 	.short	0x0004
        /*0012*/ 	.short	0x001c
        /*0014*/ 	.byte	0x00, 0xf0, 0x11, 0x00


	//----- nvinfo : EIATTR_KPARAM_INFO
	.align		4
.L_9:
        /*0018*/ 	.byte	0x04, 0x17
        /*001a*/ 	.short	(.L_11 - .L_10)
.L_10:
        /*001c*/ 	.word	0x00000000
        /*0020*/ 	.short	0x0003
        /*0022*/ 	.short	0x0018
        /*0024*/ 	.byte	0x00, 0xf0, 0x11, 0x00


	//----- nvinfo : EIATTR_KPARAM_INFO
	.align		4
.L_11:
        /*0028*/ 	.byte	0x04, 0x17
        /*002a*/ 	.short	(.L_13 - .L_12)
.L_12:
        /*002c*/ 	.word	0x00000000
        /*0030*/ 	.short	0x0002
        /*0032*/ 	.short	0x0010
        /*0034*/ 	.byte	0x00, 0xf5, 0x21, 0x00


	//----- nvinfo : EIATTR_KPARAM_INFO
	.align		4
.L_13:
        /*0038*/ 	.byte	0x04, 0x17
        /*003a*/ 	.short	(.L_15 - .L_14)
.L_14:
        /*003c*/ 	.word	0x00000000
        /*0040*/ 	.short	0x0001
        /*0042*/ 	.short	0x0008
        /*0044*/ 	.byte	0x00, 0xf5, 0x21, 0x00


	//----- nvinfo : EIATTR_KPARAM_INFO
	.align		4
.L_15:
        /*0048*/ 	.byte	0x04, 0x17
        /*004a*/ 	.short	(.L_17 - .L_16)
.L_16:
        /*004c*/ 	.word	0x00000000
        /*0050*/ 	.short	0x0000
        /*0052*/ 	.short	0x0000
        /*0054*/ 	.byte	0x00, 0xf5, 0x21, 0x00


	//----- nvinfo : EIATTR_SPARSE_MMA_MASK
	.align		4
.L_17:
        /*0058*/ 	.byte	0x03, 0x50
        /*005a*/ 	.short	0x0000


	//----- nvinfo : EIATTR_MAXREG_COUNT
	.align		4
        /*005c*/ 	.byte	0x03, 0x1b
        /*005e*/ 	.short	0x00ff


	//----- nvinfo : EIATTR_NUM_BARRIERS
	.align		4
        /*0060*/ 	.byte	0x02, 0x4c
        /*0062*/ 	.byte	0x01
	.zero		1


	//----- nvinfo : EIATTR_MERCURY_ISA_VERSION
	.align		4
        /*0064*/ 	.byte	0x03, 0x5f
        /*0066*/ 	.short	0x0101


	//----- nvinfo : EIATTR_VRC_CTA_INIT_COUNT
	.align		4
        /*0068*/ 	.byte	0x02, 0x4a
	.zero		1
	.zero		1


	//----- nvinfo : EIATTR_EXIT_INSTR_OFFSETS
	.align		4
        /*006c*/ 	.byte	0x04, 0x1c
        /*006e*/ 	.short	(.L_19 - .L_18)


	//   ....[0]....
.L_18:
        /*0070*/ 	.word	0x00000650


	//   ....[1]....
        /*0074*/ 	.word	0x000006c0


	//----- nvinfo : EIATTR_CBANK_PARAM_SIZE
	.align		4
.L_19:
        /*0078*/ 	.byte	0x03, 0x19
        /*007a*/ 	.short	0x0020


	//----- nvinfo : EIATTR_PARAM_CBANK
	.align		4
        /*007c*/ 	.byte	0x04, 0x0a
        /*007e*/ 	.short	(.L_21 - .L_20)
	.align		4
.L_20:
        /*0080*/ 	.word	index@(.nv.constant0._Z19find_max_min_kernelPiS_S_ii)
        /*0084*/ 	.short	0x0380
        /*0086*/ 	.short	0x0020


	//----- nvinfo : EIATTR_SW_WAR
	.align		4
.L_21:
        /*0088*/ 	.byte	0x04, 0x36
        /*008a*/ 	.short	(.L_23 - .L_22)
.L_22:
        /*008c*/ 	.word	0x00000008
.L_23:


//--------------------- .nv.callgraph             --------------------------
	.section	.nv.callgraph,"",@"SHT_CUDA_CALLGRAPH"
	.align	4
	.sectionentsize	8
	.align		4
        /*0000*/ 	.word	0x00000000
	.align		4
        /*0004*/ 	.word	0xffffffff
	.align		4
        /*0008*/ 	.word	0x00000000
	.align		4
        /*000c*/ 	.word	0xfffffffe
	.align		4
        /*0010*/ 	.word	0x00000000
	.align		4
        /*0014*/ 	.word	0xfffffffd
	.align		4
        /*0018*/ 	.word	0x00000000
	.align		4
        /*001c*/ 	.word	0xfffffffc


//--------------------- .text._Z19find_max_min_kernelPiS_S_ii --------------------------
	.section	.text._Z19find_max_min_kernelPiS_S_ii,"ax",@progbits
	.align	128
        .global         _Z19find_max_min_kernelPiS_S_ii
        .type           _Z19find_max_min_kernelPiS_S_ii,@function
        .size           _Z19find_max_min_kernelPiS_S_ii,(.L_x_1 - _Z19find_max_min_kernelPiS_S_ii)
        .other          _Z19find_max_min_kernelPiS_S_ii,@"STO_CUDA_ENTRY STV_DEFAULT"
_Z19find_max_min_kernelPiS_S_ii:
.text._Z19find_max_min_kernelPiS_S_ii:
[----:B------:R-:W-:Y:S01]  /*0000*/  LDC R1, c[0x0][0x37c] ;  /* 0x0000df00ff017b82 */ /* 0x000fe20000000800 */
[----:B------:R-:W0:Y:S07]  /*0010*/  S2R R3, SR_TID.X ;  /* 0x0000000000037919 */ /* 0x000e2e0000002100 */
[----:B------:R-:W0:Y:S01]  /*0020*/  S2UR UR4, SR_CTAID.X ;  /* 0x00000000000479c3 */ /* 0x000e220000002500 */
[----:B------:R-:W1:Y:S01]  /*0030*/  LDCU UR5, c[0x0][0x398] ;  /* 0x00007300ff0577ac */ /* 0x000e620008000800 */
[----:B------:R-:W-:Y:S01]  /*0040*/  IMAD.MOV.U32 R10, RZ, RZ, 0x7fffffff ;  /* 0x7fffffffff0a7424 */ /* 0x000fe200078e00ff */
[----:B------:R-:W2:Y:S05]  /*0050*/  LDCU.64 UR8, c[0x0][0x358] ;  /* 0x00006b00ff0877ac */ /* 0x000eaa0008000a00 */
[----:B------:R-:W0:Y:S02]  /*0060*/  LDC R4, c[0x0][0x360] ;  /* 0x0000d800ff047b82 */ /* 0x000e240000000800 */
[----:B0-----:R-:W-:-:S05]  /*0070*/  IMAD R5, R4, UR4, R3 ;  /* 0x0000000404057c24 */ /* 0x001fca000f8e0203 */
[----:B-1----:R-:W-:-:S13]  /*0080*/  ISETP.GE.AND P1, PT, R5, UR5, PT ;  /* 0x0000000505007c0c */ /* 0x002fda000bf26270 */
[----:B------:R-:W0:Y:S02]  /*0090*/  @!P1 LDC.64 R8, c[0x0][0x380] ;  /* 0x0000e000ff089b82 */ /* 0x000e240000000a00 */
[----:B0-----:R-:W-:-:S05]  /*00a0*/  @!P1 IMAD.WIDE R8, R5, 0x4, R8 ;  /* 0x0000000405089825 */ /* 0x001fca00078e0208 */
[----:B--2---:R-:W2:Y:S01]  /*00b0*/  @!P1 LDG.E R10, desc[UR8][R8.64] ;  /* 0x00000008080a9981 */ /* 0x004ea2000c1e1900 */
[----:B------:R-:W0:Y:S01]  /*00c0*/  S2UR UR6, SR_CgaCtaId ;  /* 0x00000000000679c3 */ /* 0x000e220000008800 */
[----:B------:R-:W-:Y:S01]  /*00d0*/  UMOV UR4, 0x400 ;  /* 0x0000040000047882 */ /* 0x000fe20000000000 */
[----:B------:R-:W-:Y:S01]  /*00e0*/  IMAD.MOV.U32 R12, RZ, RZ, -0x80000000 ;  /* 0x80000000ff0c7424 */ /* 0x000fe200078e00ff */
[----:B------:R-:W-:Y:S01]  /*00f0*/  UIADD3 UR5, UPT, UPT, UR4, 0x200, URZ ;  /* 0x0000020004057890 */ /* 0x000fe2000fffe0ff */
[----:B------:R-:W-:Y:S01]  /*0100*/  ISETP.GT.U32.AND P0, PT, R3, 0x3f, PT ;  /* 0x0000003f0300780c */ /* 0x000fe20003f04070 */
[----:B0-----:R-:W-:Y:S02]  /*0110*/  ULEA UR4, UR6, UR4, 0x18 ;  /* 0x0000000406047291 */ /* 0x001fe4000f8ec0ff */
[----:B------:R-:W-:-:S04]  /*0120*/  ULEA UR5, UR6, UR5, 0x18 ;  /* 0x0000000506057291 */ /* 0x000fc8000f8ec0ff */
[C---:B------:R-:W-:Y:S02]  /*0130*/  LEA R7, R3.reuse, UR4, 0x2 ;  /* 0x0000000403077c11 */ /* 0x040fe4000f8e10ff */
[C---:B------:R-:W-:Y:S01]  /*0140*/  LEA R5, R3.reuse, UR5, 0x2 ;  /* 0x0000000503057c11 */ /* 0x040fe2000f8e10ff */
[----:B--2---:R-:W-:Y:S02]  /*0150*/  @!P1 IMAD.MOV.U32 R12, RZ, RZ, R10 ;  /* 0x000000ffff0c9224 */ /* 0x004fe400078e000a */
[----:B------:R-:W-:Y:S01]  /*0160*/  STS [R7], R10 ;  /* 0x0000000a07007388 */ /* 0x000fe20000000800 */
[----:B------:R-:W-:-:S03]  /*0170*/  ISETP.GT.U32.AND P1, PT, R3, 0x1f, PT ;  /* 0x0000001f0300780c */ /* 0x000fc60003f24070 */
[----:B------:R-:W-:Y:S01]  /*0180*/  STS [R5], R12 ;  /* 0x0000000c05007388 */ /* 0x000fe20000000800 */
[----:B------:R-:W-:Y:S06]  /*0190*/  BAR.SYNC.DEFER_BLOCKING 0x0 ;  /* 0x0000000000007b1d */ /* 0x000fec0000010000 */
[----:B------:R-:W-:Y:S04]  /*01a0*/  @!P0 LDS R4, [R7] ;  /* 0x0000000007048984 */ /* 0x000fe80000000800 */
[----:B------:R-:W0:Y:S04]  /*01b0*/  @!P0 LDS R9, [R7+0x100] ;  /* 0x0001000007098984 */ /* 0x000e280000000800 */
[----:B------:R-:W-:Y:S04]  /*01c0*/  @!P0 LDS R6, [R5] ;  /* 0x0000000005068984 */ /* 0x000fe80000000800 */
[----:B------:R-:W1:Y:S01]  /*01d0*/  @!P0 LDS R11, [R5+0x100] ;  /* 0x00010000050b8984 */ /* 0x000e620000000800 */
[----:B0-----:R-:W-:Y:S01]  /*01e0*/  @!P0 VIMNMX R0, PT, PT, R4, R9, PT ;  /* 0x0000000904008248 */ /* 0x001fe20003fe0100 */
[----:B------:R-:W-:Y:S01]  /*01f0*/  BAR.SYNC.DEFER_BLOCKING 0x0 ;  /* 0x0000000000007b1d */ /* 0x000fe20000010000 */
[----:B-1----:R-:W-:-:S05]  /*0200*/  @!P0 VIMNMX R2, PT, PT, R6, R11, !PT ;  /* 0x0000000b06028248 */ /* 0x002fca0007fe0100 */
[----:B------:R-:W-:Y:S04]  /*0210*/  @!P0 STS [R7], R0 ;  /* 0x0000000007008388 */ /* 0x000fe80000000800 */
[----:B------:R-:W-:Y:S01]  /*0220*/  @!P0 STS [R5], R2 ;  /* 0x0000000205008388 */ /* 0x000fe20000000800 */
[----:B------:R-:W-:Y:S01]  /*0230*/  BAR.SYNC.DEFER_BLOCKING 0x0 ;  /* 0x0000000000007b1d */ /* 0x000fe20000010000 */
[----:B------:R-:W-:-:S05]  /*0240*/  ISETP.GT.U32.AND P0, PT, R3, 0xf, PT ;  /* 0x0000000f0300780c */ /* 0x000fca0003f04070 */
        /* <DEDUP_REMOVED lines=43> */
[----:B------:R-:W-:-:S05]  /*0500*/  ISETP.NE.AND P0, PT, R3, RZ, PT ;  /* 0x000000ff0300720c */ /* 0x000fca0003f05270 */
        /* <DEDUP_REMOVED lines=9> */
[----:B------:R-:W-:Y:S06]  /*05a0*/  BAR.SYNC.DEFER_BLOCKING 0x0 ;  /* 0x0000000000007b1d */ /* 0x000fec0000010000 */
[----:B------:R-:W-:Y:S04]  /*05b0*/  @!P0 LDS R3, [R7] ;  /* 0x0000000007038984 */ /* 0x000fe80000000800 */
[----:B------:R-:W0:Y:S04]  /*05c0*/  @!P0 LDS R4, [UR4+0x4] ;  /* 0x00000404ff048984 */ /* 0x000e280008000800 */
[----:B------:R-:W-:Y:S04]  /*05d0*/  @!P0 LDS R6, [R5] ;  /* 0x0000000005068984 */ /* 0x000fe80000000800 */
[----:B------:R-:W1:Y:S01]  /*05e0*/  @!P0 LDS R9, [UR4+0x204] ;  /* 0x00020404ff098984 */ /* 0x000e620008000800 */
[----:B0-----:R-:W-:Y:S01]  /*05f0*/  @!P0 VIMNMX R0, PT, PT, R3, R4, PT ;  /* 0x0000000403008248 */ /* 0x001fe20003fe0100 */
[----:B------:R-:W-:Y:S01]  /*0600*/  BAR.SYNC.DEFER_BLOCKING 0x0 ;  /* 0x0000000000007b1d */ /* 0x000fe20000010000 */
[----:B-1----:R-:W-:-:S05]  /*0610*/  @!P0 VIMNMX R2, PT, PT, R6, R9, !PT ;  /* 0x0000000906028248 */ /* 0x002fca0007fe0100 */
[----:B------:R0:W-:Y:S04]  /*0620*/  @!P0 STS [R7], R0 ;  /* 0x0000000007008388 */ /* 0x0001e80000000800 */
[----:B------:R0:W-:Y:S01]  /*0630*/  @!P0 STS [R5], R2 ;  /* 0x0000000205008388 */ /* 0x0001e20000000800 */
[----:B------:R-:W-:Y:S06]  /*0640*/  BAR.SYNC.DEFER_BLOCKING 0x0 ;  /* 0x0000000000007b1d */ /* 0x000fec0000010000 */
[----:B------:R-:W-:Y:S05]  /*0650*/  @P0 EXIT ;  /* 0x000000000000094d */ /* 0x000fea0003800000 */
[----:B0-----:R-:W0:Y:S01]  /*0660*/  LDS R7, [UR4] ;  /* 0x00000004ff077984 */ /* 0x001e220008000800 */
[----:B------:R-:W0:Y:S03]  /*0670*/  LDC.64 R2, c[0x0][0x388] ;  /* 0x0000e200ff027b82 */ /* 0x000e260000000a00 */
[----:B------:R-:W1:Y:S05]  /*0680*/  LDS R9, [UR4+0x200] ;  /* 0x00020004ff097984 */ /* 0x000e6a0008000800 */
[----:B------:R-:W1:Y:S01]  /*0690*/  LDC.64 R4, c[0x0][0x390] ;  /* 0x0000e400ff047b82 */ /* 0x000e620000000a00 */
[----:B0-----:R-:W-:Y:S04]  /*06a0*/  REDG.E.MIN.S32.STRONG.GPU desc[UR8][R2.64], R7 ;  /* 0x000000070200798e */ /* 0x001fe8000c92e308 */
[----:B-1----:R-:W-:Y:S01]  /*06b0*/  REDG.E.MAX.S32.STRONG.GPU desc[UR8][R4.64], R9 ;  /* 0x000000090400798e */ /* 0x002fe2000d12e308 */
[----:B------:R-:W-:Y:S05]  /*06c0*/  EXIT ;  /* 0x000000000000794d */ /* 0x000fea0003800000 */
.L_x_0:
[----:B------:R-:W-:-:S00]  /*06d0*/  BRA `(.L_x_0) ;  /* 0xfffffffc00fc7947 */ /* 0x000fc0000383ffff */
[----:B------:R-:W-:-:S00]  /*06e0*/  NOP ;  /* 0x0000000000007918 */ /* 0x000fc00000000000 */
        /* <DEDUP_REMOVED lines=9> */
.L_x_1:


//--------------------- .nv.shared._Z19find_max_min_kernelPiS_S_ii --------------------------
	.section	.nv.shared._Z19find_max_min_kernelPiS_S_ii,"aw",@nobits
	.sectionflags	@""
	.align	4
.nv.shared._Z19find_max_min_kernelPiS_S_ii:
	.zero		2048


//--------------------- .nv.shared.reserved.0     --------------------------
	.section	.nv.shared.reserved.0,"aw",@nobits
	.weak		__nv_reservedSMEM_offset_0_alias
	.size		__nv_reservedSMEM_offset_0_alias, 0, 64
	.other		__nv_reservedSMEM_offset_0_alias,@"STO_CUDA_RESERVED_SHARED STV_DEFAULT"
__nv_reservedSMEM_offset_0_alias:
	.zero		0
	.zero		64


//--------------------- .nv.constant0._Z19find_max_min_kernelPiS_S_ii --------------------------
	.section	.nv.constant0._Z19find_max_min_kernelPiS_S_ii,"a",@progbits
	.sectionflags	@""
	.align	4
.nv.constant0._Z19find_max_min_kernelPiS_S_ii:
	.zero		928


//--------------------- SYMBOLS --------------------------

	.type		.nv.reservedSmem.offset0,@object
	.size		.nv.reservedSmem.offset0,0x4
	.type		.nv.reservedSmem.cap,@object
	.size		.nv.reservedSmem.cap,0x4
